	.headerflags	@"EF_CUDA_TEXMODE_UNIFIED EF_CUDA_64BIT_ADDRESS EF_CUDA_ACCELERATORS EF_CUDA_SM90 EF_CUDA_VIRTUAL_SM(EF_CUDA_SM90)"
	.elftype	@"ET_EXEC"


//--------------------- .nv.info                  --------------------------
	.section	.nv.info,"",@"SHT_CUDA_INFO"
	.align	4


	//----- nvinfo : EIATTR_REGCOUNT
	.align		4
        /*0000*/ 	.byte	0x04, 0x2f
        /*0002*/ 	.short	(.L_1 - .L_0)
	.align		4
.L_0:
        /*0004*/ 	.word	index@(triton_poi_fused_convolution_leaky_relu_31)
        /*0008*/ 	.word	0x00000012


	//----- nvinfo : EIATTR_MIN_STACK_SIZE
	.align		4
.L_1:
        /*000c*/ 	.byte	0x04, 0x12
        /*000e*/ 	.short	(.L_3 - .L_2)
	.align		4
.L_2:
        /*0010*/ 	.word	index@(triton_poi_fused_convolution_leaky_relu_31)
        /*0014*/ 	.word	0x00000000


	//----- nvinfo : EIATTR_FRAME_SIZE
	.align		4
.L_3:
        /*0018*/ 	.byte	0x04, 0x11
        /*001a*/ 	.short	(.L_5 - .L_4)
	.align		4
.L_4:
        /*001c*/ 	.word	index@(triton_poi_fused_convolution_leaky_relu_31)
        /*0020*/ 	.word	0x00000000


	//----- nvinfo : EIATTR_MIN_STACK_SIZE
	.align		4
.L_5:
        /*0024*/ 	.byte	0x04, 0x12
        /*0026*/ 	.short	(.L_7 - .L_6)
	.align		4
.L_6:
        /*0028*/ 	.word	index@(triton_poi_fused_convolution_leaky_relu_31)
        /*002c*/ 	.word	0x00000000
.L_7:


//--------------------- .nv.info.triton_poi_fused_convolution_leaky_relu_31 --------------------------
	.section	.nv.info.triton_poi_fused_convolution_leaky_relu_31,"",@"SHT_CUDA_INFO"
	.sectionflags	@""
	.align	4


	//----- nvinfo : EIATTR_CUDA_API_VERSION
	.align		4
        /*0000*/ 	.byte	0x04, 0x37
        /*0002*/ 	.short	(.L_9 - .L_8)
.L_8:
        /*0004*/ 	.word	0x0000007c


	//----- nvinfo : EIATTR_KPARAM_INFO
	.align		4
.L_9:
        /*0008*/ 	.byte	0x04, 0x17
        /*000a*/ 	.short	(.L_11 - .L_10)
.L_10:
        /*000c*/ 	.word	0x00000000
        /*0010*/ 	.short	0x0003
        /*0012*/ 	.short	0x0018
        /*0014*/ 	.byte	0x00, 0xf0, 0x11, 0x00


	//----- nvinfo : EIATTR_KPARAM_INFO
	.align		4
.L_11:
        /*0018*/ 	.byte	0x04, 0x17
        /*001a*/ 	.short	(.L_13 - .L_12)
.L_12:
        /*001c*/ 	.word	0x00000000
        /*0020*/ 	.short	0x0002
        /*0022*/ 	.short	0x0010
        /*0024*/ 	.byte	0x00, 0xf4, 0x21, 0x00


	//----- nvinfo : EIATTR_KPARAM_INFO
	.align		4
.L_13:
        /*0028*/ 	.byte	0x04, 0x17
        /*002a*/ 	.short	(.L_15 - .L_14)
.L_14:
        /*002c*/ 	.word	0x00000000
        /*0030*/ 	.short	0x0001
        /*0032*/ 	.short	0x0008
        /*0034*/ 	.byte	0x00, 0xf4, 0x21, 0x00


	//----- nvinfo : EIATTR_KPARAM_INFO
	.align		4
.L_15:
        /*0038*/ 	.byte	0x04, 0x17
        /*003a*/ 	.short	(.L_17 - .L_16)
.L_16:
        /*003c*/ 	.word	0x00000000
        /*0040*/ 	.short	0x0000
        /*0042*/ 	.short	0x0000
        /*0044*/ 	.byte	0x00, 0xf4, 0x21, 0x00


	//----- nvinfo : EIATTR_SPARSE_MMA_MASK
	.align		4
.L_17:
        /*0048*/ 	.byte	0x03, 0x50
        /*004a*/ 	.short	0x0000


	//----- nvinfo : EIATTR_MAXREG_COUNT
	.align		4
        /*004c*/ 	.byte	0x03, 0x1b
        /*004e*/ 	.short	0x00ff


	//----- nvinfo : EIATTR_EXIT_INSTR_OFFSETS
	.align		4
        /*0050*/ 	.byte	0x04, 0x1c
        /*0052*/ 	.short	(.L_19 - .L_18)


	//   ....[0]....
.L_18:
        /*0054*/ 	.word	0x000002f0


	//   ....[1]....
        /*0058*/ 	.word	0x00000310


	//----- nvinfo : EIATTR_REQNTID
	.align		4
.L_19:
        /*005c*/ 	.byte	0x04, 0x10
        /*005e*/ 	.short	(.L_21 - .L_20)
.L_20:
        /*0060*/ 	.word	0x00000080
        /*0064*/ 	.word	0x00000001
        /*0068*/ 	.word	0x00000001


	//----- nvinfo : EIATTR_CBANK_PARAM_SIZE
	.align		4
.L_21:
        /*006c*/ 	.byte	0x03, 0x19
        /*006e*/ 	.short	0x001c


	//----- nvinfo : EIATTR_PARAM_CBANK
	.align		4
        /*0070*/ 	.byte	0x04, 0x0a
        /*0072*/ 	.short	(.L_23 - .L_22)
	.align		4
.L_22:
        /*0074*/ 	.word	index@(.nv.constant0.triton_poi_fused_convolution_leaky_relu_31)
        /*0078*/ 	.short	0x0210
        /*007a*/ 	.short	0x001c


	//----- nvinfo : EIATTR_SW_WAR
	.align		4
.L_23:
        /*007c*/ 	.byte	0x04, 0x36
        /*007e*/ 	.short	(.L_25 - .L_24)
.L_24:
        /*0080*/ 	.word	0x00000008
.L_25:


//--------------------- .nv.callgraph             --------------------------
	.section	.nv.callgraph,"",@"SHT_CUDA_CALLGRAPH"
	.align	4
	.sectionentsize	8
	.align		4
        /*0000*/ 	.word	0x00000000
	.align		4
        /*0004*/ 	.word	0xffffffff
	.align		4
        /*0008*/ 	.word	0x00000000
	.align		4
        /*000c*/ 	.word	0xfffffffe
	.align		4
        /*0010*/ 	.word	0x00000000
	.align		4
        /*0014*/ 	.word	0xfffffffd
	.align		4
        /*0018*/ 	.word	0x00000000
	.align		4
        /*001c*/ 	.word	0xfffffffc


//--------------------- .text.triton_poi_fused_convolution_leaky_relu_31 --------------------------
	.section	.text.triton_poi_fused_convolution_leaky_relu_31,"ax",@progbits
	.align	128
        .global         triton_poi_fused_convolution_leaky_relu_31
        .type           triton_poi_fused_convolution_leaky_relu_31,@function
        .size           triton_poi_fused_convolution_leaky_relu_31,(.L_x_1 - triton_poi_fused_convolution_leaky_relu_31)
        .other          triton_poi_fused_convolution_leaky_relu_31,@"STO_CUDA_ENTRY STV_DEFAULT"
triton_poi_fused_convolution_leaky_relu_31:
.text.triton_poi_fused_convolution_leaky_relu_31:
[----:B------:R-:W0:Y:S02]  /*0000*/  LDC R1, c[0x0][0x28] ;  /* 0x00000a00ff017b82 */ /* 0x000e240000000800 */
[----:B------:R-:W1:Y:S01]  /*0010*/  S2R R0, SR_TID.X ;  /* 0x0000000000007919 */ /* 0x000e620000002100 */
[----:B------:R-:W2:Y:S01]  /*0020*/  LDC.64 R2, c[0x0][0x218] ;  /* 0x00008600ff027b82 */ /* 0x000ea20000000a00 */
[----:B------:R-:W-:Y:S01]  /*0030*/  ULDC.64 UR4, c[0x0][0x208] ;  /* 0x0000820000047ab9 */ /* 0x000fe20000000a00 */
[----:B------:R-:W-:Y:S01]  /*0040*/  ULDC.64 UR6, c[0x0][0x220] ;  /* 0x0000880000067ab9 */ /* 0x000fe20000000a00 */
[----:B------:R-:W3:Y:S01]  /*0050*/  S2R R7, SR_CTAID.X ;  /* 0x0000000000077919 */ /* 0x000ee20000002500 */
[----:B-1----:R-:W-:-:S05]  /*0060*/  IMAD.SHL.U32 R0, R0, 0x2, RZ ;  /* 0x0000000200007824 */ /* 0x002fca00078e00ff */
[----:B------:R-:W-:-:S05]  /*0070*/  LOP3.LUT R0, R0, 0xfe, RZ, 0xc0, !PT ;  /* 0x000000fe00007812 */ /* 0x000fca00078ec0ff */
[----:B---3--:R-:W-:-:S04]  /*0080*/  IMAD R7, R7, 0x100, R0 ;  /* 0x0000010007077824 */ /* 0x008fc800078e0200 */
[C---:B------:R-:W-:Y:S01]  /*0090*/  VIADD R0, R7.reuse, 0x1 ;  /* 0x0000000107007836 */ /* 0x040fe20000000000 */
[C---:B------:R-:W-:Y:S01]  /*00a0*/  ISETP.GE.AND P2, PT, R7.reuse, 0xa00, PT ;  /* 0x00000a000700780c */ /* 0x040fe20003f46270 */
[----:B------:R-:W-:-:S04]  /*00b0*/  IMAD.HI R4, R7, 0x66666667, RZ ;  /* 0x6666666707047827 */ /* 0x000fc800078e02ff */
[----:B------:R-:W-:Y:S01]  /*00c0*/  IMAD.HI R6, R0, 0x66666667, RZ ;  /* 0x6666666700067827 */ /* 0x000fe200078e02ff */
[----:B------:R-:W-:-:S04]  /*00d0*/  SHF.R.S32.HI R5, RZ, 0x1, R4 ;  /* 0x00000001ff057819 */ /* 0x000fc80000011404 */
[----:B------:R-:W-:Y:S02]  /*00e0*/  SHF.R.S32.HI R9, RZ, 0x1, R6 ;  /* 0x00000001ff097819 */ /* 0x000fe40000011406 */
[----:B------:R-:W-:Y:S02]  /*00f0*/  LEA.HI R0, R4, R5, RZ, 0x1 ;  /* 0x0000000504007211 */ /* 0x000fe400078f08ff */
[----:B------:R-:W1:Y:S01]  /*0100*/  LDC.64 R4, c[0x0][0x210] ;  /* 0x00008400ff047b82 */ /* 0x000e620000000a00 */
[----:B------:R-:W-:Y:S02]  /*0110*/  LEA.HI R9, R6, R9, RZ, 0x1 ;  /* 0x0000000906097211 */ /* 0x000fe400078f08ff */
[----:B------:R-:W-:Y:S02]  /*0120*/  SHF.R.S32.HI R11, RZ, 0x1f, R0 ;  /* 0x0000001fff0b7819 */ /* 0x000fe40000011400 */
[----:B------:R-:W-:Y:S02]  /*0130*/  SHF.R.S32.HI R6, RZ, 0x1f, R9 ;  /* 0x0000001fff067819 */ /* 0x000fe40000011409 */
[----:B------:R-:W-:-:S02]  /*0140*/  LEA.HI R11, R11, R0, RZ, 0x7 ;  /* 0x000000000b0b7211 */ /* 0x000fc400078f38ff */
[----:B------:R-:W-:Y:S02]  /*0150*/  LEA.HI R6, R6, R9, RZ, 0x7 ;  /* 0x0000000906067211 */ /* 0x000fe400078f38ff */
[----:B------:R-:W-:Y:S02]  /*0160*/  LOP3.LUT R11, R11, 0xffffff80, RZ, 0xc0, !PT ;  /* 0xffffff800b0b7812 */ /* 0x000fe400078ec0ff */
[----:B------:R-:W-:-:S03]  /*0170*/  LOP3.LUT R6, R6, 0xffffff80, RZ, 0xc0, !PT ;  /* 0xffffff8006067812 */ /* 0x000fc600078ec0ff */
[----:B------:R-:W-:Y:S02]  /*0180*/  IMAD.IADD R11, R0, 0x1, -R11 ;  /* 0x00000001000b7824 */ /* 0x000fe400078e0a0b */
[----:B------:R-:W-:Y:S02]  /*0190*/  IMAD.IADD R13, R9, 0x1, -R6 ;  /* 0x00000001090d7824 */ /* 0x000fe400078e0a06 */
[----:B--2---:R-:W-:Y:S01]  /*01a0*/  IMAD.WIDE R8, R11, 0x4, R2 ;  /* 0x000000040b087825 */ /* 0x004fe200078e0202 */
[----:B------:R-:W-:-:S03]  /*01b0*/  CS2R R10, SRZ ;  /* 0x00000000000a7805 */ /* 0x000fc6000001ff00 */
[----:B------:R-:W-:-:S04]  /*01c0*/  IMAD.WIDE R2, R13, 0x4, R2 ;  /* 0x000000040d027825 */ /* 0x000fc800078e0202 */
[----:B------:R-:W-:Y:S02]  /*01d0*/  IMAD.MOV.U32 R13, RZ, RZ, RZ ;  /* 0x000000ffff0d7224 */ /* 0x000fe400078e00ff */
[----:B------:R-:W-:Y:S02]  /*01e0*/  IMAD.MOV.U32 R0, RZ, RZ, RZ ;  /* 0x000000ffff007224 */ /* 0x000fe400078e00ff */
[----:B-1----:R-:W-:Y:S02]  /*01f0*/  IMAD.WIDE R4, R7, 0x4, R4 ;  /* 0x0000000407047825 */ /* 0x002fe400078e0204 */
[----:B------:R-:W2:Y:S04]  /*0200*/  @!P2 LDG.E.EL R13, desc[UR4][R8.64] ;  /* 0x00000004080da981 */ /* 0x000ea8000c2e1900 */
[----:B------:R-:W2:Y:S04]  /*0210*/  @!P2 LDG.E.64 R10, desc[UR4][R4.64] ;  /* 0x00000004040aa981 */ /* 0x000ea8000c1e1b00 */
[----:B------:R-:W3:Y:S01]  /*0220*/  @!P2 LDG.E.EL R0, desc[UR4][R2.64] ;  /* 0x000000040200a981 */ /* 0x000ee2000c2e1900 */
[----:B------:R-:W-:-:S04]  /*0230*/  IADD3 R6, P3, R7, UR6, RZ ;  /* 0x0000000607067c10 */ /* 0x000fc8000ff7e0ff */
[----:B------:R-:W-:Y:S02]  /*0240*/  LEA.HI.X.SX32 R7, R7, UR7, 0x1, P3 ;  /* 0x0000000707077c11 */ /* 0x000fe400098f0eff */
[----:B--2---:R-:W-:Y:S01]  /*0250*/  FSETP.GT.AND P1, PT, R10, -R13, PT ;  /* 0x8000000d0a00720b */ /* 0x004fe20003f24000 */
[----:B------:R-:W-:Y:S01]  /*0260*/  FADD R10, R13, R10 ;  /* 0x0000000a0d0a7221 */ /* 0x000fe20000000000 */
[----:B---3--:R-:W-:Y:S01]  /*0270*/  FSETP.GT.AND P0, PT, R11, -R0, PT ;  /* 0x800000000b00720b */ /* 0x008fe20003f04000 */
[----:B------:R-:W-:Y:S01]  /*0280*/  FADD R11, R0, R11 ;  /* 0x0000000b000b7221 */ /* 0x000fe20000000000 */
[----:B------:R-:W-:Y:S02]  /*0290*/  SEL R12, RZ, 0x1, !P1 ;  /* 0x00000001ff0c7807 */ /* 0x000fe40004800000 */
[----:B------:R-:W-:-:S05]  /*02a0*/  SEL R15, RZ, 0x100, !P0 ;  /* 0x00000100ff0f7807 */ /* 0x000fca0004000000 */
[----:B------:R-:W-:Y:S02]  /*02b0*/  IMAD.IADD R15, R12, 0x1, R15 ;  /* 0x000000010c0f7824 */ /* 0x000fe400078e020f */
[----:B------:R-:W-:Y:S02]  /*02c0*/  @!P1 FMUL R10, R10, 0.10000000149011611938 ;  /* 0x3dcccccd0a0a9820 */ /* 0x000fe40000400000 */
[----:B------:R-:W-:Y:S01]  /*02d0*/  @!P0 FMUL R11, R11, 0.10000000149011611938 ;  /* 0x3dcccccd0b0b8820 */ /* 0x000fe20000400000 */
[----:B------:R1:W-:Y:S01]  /*02e0*/  @!P2 STG.E.U16 desc[UR4][R6.64], R15 ;  /* 0x0000000f0600a986 */ /* 0x0003e2000c101504 */
[----:B------:R-:W-:Y:S05]  /*02f0*/  @P2 EXIT ;  /* 0x000000000000294d */ /* 0x000fea0003800000 */
[----:B------:R-:W-:Y:S01]  /*0300*/  STG.E.64 desc[UR4][R4.64], R10 ;  /* 0x0000000a04007986 */ /* 0x000fe2000c101b04 */
[----:B------:R-:W-:Y:S05]  /*0310*/  EXIT ;  /* 0x000000000000794d */ /* 0x000fea0003800000 */
.L_x_0:
[----:B------:R-:W-:-:S00]  /*0320*/  BRA `(.L_x_0) ;  /* 0xfffffffc00fc7947 */ /* 0x000fc0000383ffff */
[----:B------:R-:W-:-:S00]  /*0330*/  NOP ;  /* 0x0000000000007918 */ /* 0x000fc00000000000 */
        /* <DEDUP_REMOVED lines=12> */
.L_x_1:


//--------------------- .nv.constant0.triton_poi_fused_convolution_leaky_relu_31 --------------------------
	.section	.nv.constant0.triton_poi_fused_convolution_leaky_relu_31,"a",@progbits
	.sectionflags	@""
	.align	4
.nv.constant0.triton_poi_fused_convolution_leaky_relu_31:
	.zero		556
